//
// Generated by NVIDIA NVVM Compiler
//
// Compiler Build ID: CL-36424714
// Cuda compilation tools, release 13.0, V13.0.88
// Based on NVVM 20.0.0
//

.version 9.0
.target sm_100
.address_size 64

	// .globl	_Z13sshift_matrixPfif

.visible .entry _Z13sshift_matrixPfif(
	.param .u64 .ptr .align 1 _Z13sshift_matrixPfif_param_0,
	.param .u32 _Z13sshift_matrixPfif_param_1,
	.param .f32 _Z13sshift_matrixPfif_param_2
)
{
	.reg .pred 	%p<2>;
	.reg .b32 	%r<7>;
	.reg .b32 	%f<4>;
	.reg .b64 	%rd<5>;

	ld.param.u64 	%rd1, [_Z13sshift_matrixPfif_param_0];
	ld.param.u32 	%r2, [_Z13sshift_matrixPfif_param_1];
	ld.param.f32 	%f1, [_Z13sshift_matrixPfif_param_2];
	mov.u32 	%r3, %ctaid.x;
	mov.u32 	%r4, %ntid.x;
	mov.u32 	%r5, %tid.x;
	mad.lo.s32 	%r1, %r3, %r4, %r5;
	setp.ge.s32 	%p1, %r1, %r2;
	@%p1 bra 	$L__BB0_2;
	cvta.to.global.u64 	%rd2, %rd1;
	mad.lo.s32 	%r6, %r2, %r1, %r1;
	mul.wide.s32 	%rd3, %r6, 4;
	add.s64 	%rd4, %rd2, %rd3;
	ld.global.f32 	%f2, [%rd4];
	add.f32 	%f3, %f1, %f2;
	st.global.f32 	[%rd4], %f3;
$L__BB0_2:
	ret;

}
	// .globl	_Z13dshift_matrixPdid
.visible .entry _Z13dshift_matrixPdid(
	.param .u64 .ptr .align 1 _Z13dshift_matrixPdid_param_0,
	.param .u32 _Z13dshift_matrixPdid_param_1,
	.param .f64 _Z13dshift_matrixPdid_param_2
)
{
	.reg .pred 	%p<2>;
	.reg .b32 	%r<7>;
	.reg .b64 	%rd<5>;
	.reg .b64 	%fd<4>;

	ld.param.u64 	%rd1, [_Z13dshift_matrixPdid_param_0];
	ld.param.u32 	%r2, [_Z13dshift_matrixPdid_param_1];
	ld.param.f64 	%fd1, [_Z13dshift_matrixPdid_param_2];
	mov.u32 	%r3, %ctaid.x;
	mov.u32 	%r4, %ntid.x;
	mov.u32 	%r5, %tid.x;
	mad.lo.s32 	%r1, %r3, %r4, %r5;
	setp.ge.s32 	%p1, %r1, %r2;
	@%p1 bra 	$L__BB1_2;
	cvta.to.global.u64 	%rd2, %rd1;
	mad.lo.s32 	%r6, %r2, %r1, %r1;
	mul.wide.s32 	%rd3, %r6, 8;
	add.s64 	%rd4, %rd2, %rd3;
	ld.global.f64 	%fd2, [%rd4];
	add.f64 	%fd3, %fd1, %fd2;
	st.global.f64 	[%rd4], %fd3;
$L__BB1_2:
	ret;

}
	// .globl	_Z13cshift_matrixP6float2if
.visible .entry _Z13cshift_matrixP6float2if(
	.param .u64 .ptr .align 1 _Z13cshift_matrixP6float2if_param_0,
	.param .u32 _Z13cshift_matrixP6float2if_param_1,
	.param .f32 _Z13cshift_matrixP6float2if_param_2
)
{
	.reg .pred 	%p<2>;
	.reg .b32 	%r<7>;
	.reg .b32 	%f<4>;
	.reg .b64 	%rd<5>;

	ld.param.u64 	%rd1, [_Z13cshift_matrixP6float2if_param_0];
	ld.param.u32 	%r2, [_Z13cshift_matrixP6float2if_param_1];
	ld.param.f32 	%f1, [_Z13cshift_matrixP6float2if_param_2];
	mov.u32 	%r3, %ctaid.x;
	mov.u32 	%r4, %ntid.x;
	mov.u32 	%r5, %tid.x;
	mad.lo.s32 	%r1, %r3, %r4, %r5;
	setp.ge.s32 	%p1, %r1, %r2;
	@%p1 bra 	$L__BB2_2;
	cvta.to.global.u64 	%rd2, %rd1;
	mad.lo.s32 	%r6, %r2, %r1, %r1;
	mul.wide.s32 	%rd3, %r6, 8;
	add.s64 	%rd4, %rd2, %rd3;
	ld.global.f32 	%f2, [%rd4];
	add.f32 	%f3, %f1, %f2;
	st.global.f32 	[%rd4], %f3;
$L__BB2_2:
	ret;

}
	// .globl	_Z13zshift_matrixP7double2id
.visible .entry _Z13zshift_matrixP7double2id(
	.param .u64 .ptr .align 1 _Z13zshift_matrixP7double2id_param_0,
	.param .u32 _Z13zshift_matrixP7double2id_param_1,
	.param .f64 _Z13zshift_matrixP7double2id_param_2
)
{
	.reg .pred 	%p<2>;
	.reg .b32 	%r<7>;
	.reg .b64 	%rd<5>;
	.reg .b64 	%fd<4>;

	ld.param.u64 	%rd1, [_Z13zshift_matrixP7double2id_param_0];
	ld.param.u32 	%r2, [_Z13zshift_matrixP7double2id_param_1];
	ld.param.f64 	%fd1, [_Z13zshift_matrixP7double2id_param_2];
	mov.u32 	%r3, %ctaid.x;
	mov.u32 	%r4, %ntid.x;
	mov.u32 	%r5, %tid.x;
	mad.lo.s32 	%r1, %r3, %r4, %r5;
	setp.ge.s32 	%p1, %r1, %r2;
	@%p1 bra 	$L__BB3_2;
	cvta.to.global.u64 	%rd2, %rd1;
	mad.lo.s32 	%r6, %r2, %r1, %r1;
	mul.wide.s32 	%rd3, %r6, 16;
	add.s64 	%rd4, %rd2, %rd3;
	ld.global.f64 	%fd2, [%rd4];
	add.f64 	%fd3, %fd1, %fd2;
	st.global.f64 	[%rd4], %fd3;
$L__BB3_2:
	ret;

}
	// .globl	_Z18sshift_mgpu_matrixPfPmS0_mmf
.visible .entry _Z18sshift_mgpu_matrixPfPmS0_mmf(
	.param .u64 .ptr .align 1 _Z18sshift_mgpu_matrixPfPmS0_mmf_param_0,
	.param .u64 .ptr .align 1 _Z18sshift_mgpu_matrixPfPmS0_mmf_param_1,
	.param .u64 .ptr .align 1 _Z18sshift_mgpu_matrixPfPmS0_mmf_param_2,
	.param .u64 _Z18sshift_mgpu_matrixPfPmS0_mmf_param_3,
	.param .u64 _Z18sshift_mgpu_matrixPfPmS0_mmf_param_4,
	.param .f32 _Z18sshift_mgpu_matrixPfPmS0_mmf_param_5
)
{
	.reg .pred 	%p<2>;
	.reg .b32 	%r<5>;
	.reg .b32 	%f<4>;
	.reg .b64 	%rd<18>;

	ld.param.u64 	%rd2, [_Z18sshift_mgpu_matrixPfPmS0_mmf_param_0];
	ld.param.u64 	%rd3, [_Z18sshift_mgpu_matrixPfPmS0_mmf_param_1];
	ld.param.u64 	%rd4, [_Z18sshift_mgpu_matrixPfPmS0_mmf_param_2];
	ld.param.u64 	%rd6, [_Z18sshift_mgpu_matrixPfPmS0_mmf_param_3];
	ld.param.u64 	%rd5, [_Z18sshift_mgpu_matrixPfPmS0_mmf_param_4];
	ld.param.f32 	%f1, [_Z18sshift_mgpu_matrixPfPmS0_mmf_param_5];
	mov.u32 	%r1, %ctaid.x;
	mov.u32 	%r2, %ntid.x;
	mov.u32 	%r3, %tid.x;
	mad.lo.s32 	%r4, %r1, %r2, %r3;
	cvt.s64.s32 	%rd1, %r4;
	setp.le.u64 	%p1, %rd6, %rd1;
	@%p1 bra 	$L__BB4_2;
	cvta.to.global.u64 	%rd7, %rd4;
	cvta.to.global.u64 	%rd8, %rd3;
	cvta.to.global.u64 	%rd9, %rd2;
	shl.b64 	%rd10, %rd1, 3;
	add.s64 	%rd11, %rd7, %rd10;
	ld.global.u64 	%rd12, [%rd11];
	add.s64 	%rd13, %rd8, %rd10;
	ld.global.u64 	%rd14, [%rd13];
	mad.lo.s64 	%rd15, %rd12, %rd5, %rd14;
	shl.b64 	%rd16, %rd15, 2;
	add.s64 	%rd17, %rd9, %rd16;
	ld.global.f32 	%f2, [%rd17];
	add.f32 	%f3, %f1, %f2;
	st.global.f32 	[%rd17], %f3;
$L__BB4_2:
	ret;

}
	// .globl	_Z18dshift_mgpu_matrixPdPmS0_mmd
.visible .entry _Z18dshift_mgpu_matrixPdPmS0_mmd(
	.param .u64 .ptr .align 1 _Z18dshift_mgpu_matrixPdPmS0_mmd_param_0,
	.param .u64 .ptr .align 1 _Z18dshift_mgpu_matrixPdPmS0_mmd_param_1,
	.param .u64 .ptr .align 1 _Z18dshift_mgpu_matrixPdPmS0_mmd_param_2,
	.param .u64 _Z18dshift_mgpu_matrixPdPmS0_mmd_param_3,
	.param .u64 _Z18dshift_mgpu_matrixPdPmS0_mmd_param_4,
	.param .f64 _Z18dshift_mgpu_matrixPdPmS0_mmd_param_5
)
{
	.reg .pred 	%p<2>;
	.reg .b32 	%r<5>;
	.reg .b64 	%rd<18>;
	.reg .b64 	%fd<4>;

	ld.param.u64 	%rd2, [_Z18dshift_mgpu_matrixPdPmS0_mmd_param_0];
	ld.param.u64 	%rd3, [_Z18dshift_mgpu_matrixPdPmS0_mmd_param_1];
	ld.param.u64 	%rd4, [_Z18dshift_mgpu_matrixPdPmS0_mmd_param_2];
	ld.param.u64 	%rd6, [_Z18dshift_mgpu_matrixPdPmS0_mmd_param_3];
	ld.param.u64 	%rd5, [_Z18dshift_mgpu_matrixPdPmS0_mmd_param_4];
	ld.param.f64 	%fd1, [_Z18dshift_mgpu_matrixPdPmS0_mmd_param_5];
	mov.u32 	%r1, %ctaid.x;
	mov.u32 	%r2, %ntid.x;
	mov.u32 	%r3, %tid.x;
	mad.lo.s32 	%r4, %r1, %r2, %r3;
	cvt.s64.s32 	%rd1, %r4;
	setp.le.u64 	%p1, %rd6, %rd1;
	@%p1 bra 	$L__BB5_2;
	cvta.to.global.u64 	%rd7, %rd4;
	cvta.to.global.u64 	%rd8, %rd3;
	cvta.to.global.u64 	%rd9, %rd2;
	shl.b64 	%rd10, %rd1, 3;
	add.s64 	%rd11, %rd7, %rd10;
	ld.global.u64 	%rd12, [%rd11];
	add.s64 	%rd13, %rd8, %rd10;
	ld.global.u64 	%rd14, [%rd13];
	mad.lo.s64 	%rd15, %rd12, %rd5, %rd14;
	shl.b64 	%rd16, %rd15, 3;
	add.s64 	%rd17, %rd9, %rd16;
	ld.global.f64 	%fd2, [%rd17];
	add.f64 	%fd3, %fd1, %fd2;
	st.global.f64 	[%rd17], %fd3;
$L__BB5_2:
	ret;

}
	// .globl	_Z18cshift_mgpu_matrixP6float2PmS1_mmf
.visible .entry _Z18cshift_mgpu_matrixP6float2PmS1_mmf(
	.param .u64 .ptr .align 1 _Z18cshift_mgpu_matrixP6float2PmS1_mmf_param_0,
	.param .u64 .ptr .align 1 _Z18cshift_mgpu_matrixP6float2PmS1_mmf_param_1,
	.param .u64 .ptr .align 1 _Z18cshift_mgpu_matrixP6float2PmS1_mmf_param_2,
	.param .u64 _Z18cshift_mgpu_matrixP6float2PmS1_mmf_param_3,
	.param .u64 _Z18cshift_mgpu_matrixP6float2PmS1_mmf_param_4,
	.param .f32 _Z18cshift_mgpu_matrixP6float2PmS1_mmf_param_5
)
{
	.reg .pred 	%p<2>;
	.reg .b32 	%r<5>;
	.reg .b32 	%f<4>;
	.reg .b64 	%rd<18>;

	ld.param.u64 	%rd2, [_Z18cshift_mgpu_matrixP6float2PmS1_mmf_param_0];
	ld.param.u64 	%rd3, [_Z18cshift_mgpu_matrixP6float2PmS1_mmf_param_1];
	ld.param.u64 	%rd4, [_Z18cshift_mgpu_matrixP6float2PmS1_mmf_param_2];
	ld.param.u64 	%rd6, [_Z18cshift_mgpu_matrixP6float2PmS1_mmf_param_3];
	ld.param.u64 	%rd5, [_Z18cshift_mgpu_matrixP6float2PmS1_mmf_param_4];
	ld.param.f32 	%f1, [_Z18cshift_mgpu_matrixP6float2PmS1_mmf_param_5];
	mov.u32 	%r1, %ctaid.x;
	mov.u32 	%r2, %ntid.x;
	mov.u32 	%r3, %tid.x;
	mad.lo.s32 	%r4, %r1, %r2, %r3;
	cvt.s64.s32 	%rd1, %r4;
	setp.le.u64 	%p1, %rd6, %rd1;
	@%p1 bra 	$L__BB6_2;
	cvta.to.global.u64 	%rd7, %rd4;
	cvta.to.global.u64 	%rd8, %rd3;
	cvta.to.global.u64 	%rd9, %rd2;
	shl.b64 	%rd10, %rd1, 3;
	add.s64 	%rd11, %rd7, %rd10;
	ld.global.u64 	%rd12, [%rd11];
	add.s64 	%rd13, %rd8, %rd10;
	ld.global.u64 	%rd14, [%rd13];
	mad.lo.s64 	%rd15, %rd12, %rd5, %rd14;
	shl.b64 	%rd16, %rd15, 3;
	add.s64 	%rd17, %rd9, %rd16;
	ld.global.f32 	%f2, [%rd17];
	add.f32 	%f3, %f1, %f2;
	st.global.f32 	[%rd17], %f3;
$L__BB6_2:
	ret;

}
	// .globl	_Z18zshift_mgpu_matrixP7double2PmS1_mmd
.visible .entry _Z18zshift_mgpu_matrixP7double2PmS1_mmd(
	.param .u64 .ptr .align 1 _Z18zshift_mgpu_matrixP7double2PmS1_mmd_param_0,
	.param .u64 .ptr .align 1 _Z18zshift_mgpu_matrixP7double2PmS1_mmd_param_1,
	.param .u64 .ptr .align 1 _Z18zshift_mgpu_matrixP7double2PmS1_mmd_param_2,
	.param .u64 _Z18zshift_mgpu_matrixP7double2PmS1_mmd_param_3,
	.param .u64 _Z18zshift_mgpu_matrixP7double2PmS1_mmd_param_4,
	.param .f64 _Z18zshift_mgpu_matrixP7double2PmS1_mmd_param_5
)
{
	.reg .pred 	%p<2>;
	.reg .b32 	%r<5>;
	.reg .b64 	%rd<18>;
	.reg .b64 	%fd<4>;

	ld.param.u64 	%rd2, [_Z18zshift_mgpu_matrixP7double2PmS1_mmd_param_0];
	ld.param.u64 	%rd3, [_Z18zshift_mgpu_matrixP7double2PmS1_mmd_param_1];
	ld.param.u64 	%rd4, [_Z18zshift_mgpu_matrixP7double2PmS1_mmd_param_2];
	ld.param.u64 	%rd6, [_Z18zshift_mgpu_matrixP7double2PmS1_mmd_param_3];
	ld.param.u64 	%rd5, [_Z18zshift_mgpu_matrixP7double2PmS1_mmd_param_4];
	ld.param.f64 	%fd1, [_Z18zshift_mgpu_matrixP7double2PmS1_mmd_param_5];
	mov.u32 	%r1, %ctaid.x;
	mov.u32 	%r2, %ntid.x;
	mov.u32 	%r3, %tid.x;
	mad.lo.s32 	%r4, %r1, %r2, %r3;
	cvt.s64.s32 	%rd1, %r4;
	setp.le.u64 	%p1, %rd6, %rd1;
	@%p1 bra 	$L__BB7_2;
	cvta.to.global.u64 	%rd7, %rd4;
	cvta.to.global.u64 	%rd8, %rd3;
	cvta.to.global.u64 	%rd9, %rd2;
	shl.b64 	%rd10, %rd1, 3;
	add.s64 	%rd11, %rd7, %rd10;
	ld.global.u64 	%rd12, [%rd11];
	add.s64 	%rd13, %rd8, %rd10;
	ld.global.u64 	%rd14, [%rd13];
	mad.lo.s64 	%rd15, %rd12, %rd5, %rd14;
	shl.b64 	%rd16, %rd15, 4;
	add.s64 	%rd17, %rd9, %rd16;
	ld.global.f64 	%fd2, [%rd17];
	add.f64 	%fd3, %fd1, %fd2;
	st.global.f64 	[%rd17], %fd3;
$L__BB7_2:
	ret;

}


// ===== COMPILED SASS (sm_100) =====

	.target	sm_100

	.elftype	@"ET_EXEC"


//--------------------- .note.nv.tkinfo           --------------------------
	.section	.note.nv.tkinfo,"",@"SHT_NOTE"
	.sectionflags	@"SHF_NOTE_NV_TKINFO"
	.tkinfo
        /*0018*/ 	.word	0x00000002
        /*0030*/ 	.string	""
        /*0030*/ 	.string	"ptxas"
        /*0030*/ 	.string	"Cuda compilation tools, release 13.0, V13.0.88"
        /*0030*/ 	.string	"Build cuda_13.0.r13.0/compiler.36424714_0"
        /*0030*/ 	.string	"-arch sm_100 -m 64 "



//--------------------- .note.nv.cuinfo           --------------------------
	.section	.note.nv.cuinfo,"",@"SHT_NOTE"
	.sectionflags	@"SHF_NOTE_NV_CUINFO"
        /*0018*/ 	.short	0x0002
        /*001a*/ 	.short	0x0064
        /*001c*/ 	.short	0x0082
	.zero		2


//--------------------- .nv.info                  --------------------------
	.section	.nv.info,"",@"SHT_CUDA_INFO"
	.align	4


	//----- nvinfo : EIATTR_REGCOUNT
	.align		4
        /*0000*/ 	.byte	0x04, 0x2f
        /*0002*/ 	.short	(.L_1 - .L_0)
	.align		4
.L_0:
        /*0004*/ 	.word	index@(_Z13sshift_matrixPfif)
        /*0008*/ 	.word	0x00000008


	//----- nvinfo : EIATTR_FRAME_SIZE
	.align		4
.L_1:
        /*000c*/ 	.byte	0x04, 0x11
        /*000e*/ 	.short	(.L_3 - .L_2)
	.align		4
.L_2:
        /*0010*/ 	.word	index@(_Z13sshift_matrixPfif)
        /*0014*/ 	.word	0x00000000


	//----- nvinfo : EIATTR_REGCOUNT
	.align		4
.L_3:
        /*0018*/ 	.byte	0x04, 0x2f
        /*001a*/ 	.short	(.L_5 - .L_4)
	.align		4
.L_4:
        /*001c*/ 	.word	index@(_Z13dshift_matrixPdid)
        /*0020*/ 	.word	0x00000008


	//----- nvinfo : EIATTR_FRAME_SIZE
	.align		4
.L_5:
        /*0024*/ 	.byte	0x04, 0x11
        /*0026*/ 	.short	(.L_7 - .L_6)
	.align		4
.L_6:
        /*0028*/ 	.word	index@(_Z13dshift_matrixPdid)
        /*002c*/ 	.word	0x00000000


	//----- nvinfo : EIATTR_REGCOUNT
	.align		4
.L_7:
        /*0030*/ 	.byte	0x04, 0x2f
        /*0032*/ 	.short	(.L_9 - .L_8)
	.align		4
.L_8:
        /*0034*/ 	.word	index@(_Z13cshift_matrixP6float2if)
        /*0038*/ 	.word	0x00000008


	//----- nvinfo : EIATTR_FRAME_SIZE
	.align		4
.L_9:
        /*003c*/ 	.byte	0x04, 0x11
        /*003e*/ 	.short	(.L_11 - .L_10)
	.align		4
.L_10:
        /*0040*/ 	.word	index@(_Z13cshift_matrixP6float2if)
        /*0044*/ 	.word	0x00000000


	//----- nvinfo : EIATTR_REGCOUNT
	.align		4
.L_11:
        /*0048*/ 	.byte	0x04, 0x2f
        /*004a*/ 	.short	(.L_13 - .L_12)
	.align		4
.L_12:
        /*004c*/ 	.word	index@(_Z13zshift_matrixP7double2id)
        /*0050*/ 	.word	0x00000008


	//----- nvinfo : EIATTR_FRAME_SIZE
	.align		4
.L_13:
        /*0054*/ 	.byte	0x04, 0x11
        /*0056*/ 	.short	(.L_15 - .L_14)
	.align		4
.L_14:
        /*0058*/ 	.word	index@(_Z13zshift_matrixP7double2id)
        /*005c*/ 	.word	0x00000000


	//----- nvinfo : EIATTR_REGCOUNT
	.align		4
.L_15:
        /*0060*/ 	.byte	0x04, 0x2f
        /*0062*/ 	.short	(.L_17 - .L_16)
	.align		4
.L_16:
        /*0064*/ 	.word	index@(_Z18sshift_mgpu_matrixPfPmS0_mmf)
        /*0068*/ 	.word	0x0000000c


	//----- nvinfo : EIATTR_FRAME_SIZE
	.align		4
.L_17:
        /*006c*/ 	.byte	0x04, 0x11
        /*006e*/ 	.short	(.L_19 - .L_18)
	.align		4
.L_18:
        /*0070*/ 	.word	index@(_Z18sshift_mgpu_matrixPfPmS0_mmf)
        /*0074*/ 	.word	0x00000000


	//----- nvinfo : EIATTR_REGCOUNT
	.align		4
.L_19:
        /*0078*/ 	.byte	0x04, 0x2f
        /*007a*/ 	.short	(.L_21 - .L_20)
	.align		4
.L_20:
        /*007c*/ 	.word	index@(_Z18dshift_mgpu_matrixPdPmS0_mmd)
        /*0080*/ 	.word	0x0000000c


	//----- nvinfo : EIATTR_FRAME_SIZE
	.align		4
.L_21:
        /*0084*/ 	.byte	0x04, 0x11
        /*0086*/ 	.short	(.L_23 - .L_22)
	.align		4
.L_22:
        /*0088*/ 	.word	index@(_Z18dshift_mgpu_matrixPdPmS0_mmd)
        /*008c*/ 	.word	0x00000000


	//----- nvinfo : EIATTR_REGCOUNT
	.align		4
.L_23:
        /*0090*/ 	.byte	0x04, 0x2f
        /*0092*/ 	.short	(.L_25 - .L_24)
	.align		4
.L_24:
        /*0094*/ 	.word	index@(_Z18cshift_mgpu_matrixP6float2PmS1_mmf)
        /*0098*/ 	.word	0x0000000c


	//----- nvinfo : EIATTR_FRAME_SIZE
	.align		4
.L_25:
        /*009c*/ 	.byte	0x04, 0x11
        /*009e*/ 	.short	(.L_27 - .L_26)
	.align		4
.L_26:
        /*00a0*/ 	.word	index@(_Z18cshift_mgpu_matrixP6float2PmS1_mmf)
        /*00a4*/ 	.word	0x00000000


	//----- nvinfo : EIATTR_REGCOUNT
	.align		4
.L_27:
        /*00a8*/ 	.byte	0x04, 0x2f
        /*00aa*/ 	.short	(.L_29 - .L_28)
	.align		4
.L_28:
        /*00ac*/ 	.word	index@(_Z18zshift_mgpu_matrixP7double2PmS1_mmd)
        /*00b0*/ 	.word	0x0000000c


	//----- nvinfo : EIATTR_FRAME_SIZE
	.align		4
.L_29:
        /*00b4*/ 	.byte	0x04, 0x11
        /*00b6*/ 	.short	(.L_31 - .L_30)
	.align		4
.L_30:
        /*00b8*/ 	.word	index@(_Z18zshift_mgpu_matrixP7double2PmS1_mmd)
        /*00bc*/ 	.word	0x00000000


	//----- nvinfo : EIATTR_MIN_STACK_SIZE
	.align		4
.L_31:
        /*00c0*/ 	.byte	0x04, 0x12
        /*00c2*/ 	.short	(.L_33 - .L_32)
	.align		4
.L_32:
        /*00c4*/ 	.word	index@(_Z18zshift_mgpu_matrixP7double2PmS1_mmd)
        /*00c8*/ 	.word	0x00000000


	//----- nvinfo : EIATTR_MIN_STACK_SIZE
	.align		4
.L_33:
        /*00cc*/ 	.byte	0x04, 0x12
        /*00ce*/ 	.short	(.L_35 - .L_34)
	.align		4
.L_34:
        /*00d0*/ 	.word	index@(_Z18cshift_mgpu_matrixP6float2PmS1_mmf)
        /*00d4*/ 	.word	0x00000000


	//----- nvinfo : EIATTR_MIN_STACK_SIZE
	.align		4
.L_35:
        /*00d8*/ 	.byte	0x04, 0x12
        /*00da*/ 	.short	(.L_37 - .L_36)
	.align		4
.L_36:
        /*00dc*/ 	.word	index@(_Z18dshift_mgpu_matrixPdPmS0_mmd)
        /*00e0*/ 	.word	0x00000000


	//----- nvinfo : EIATTR_MIN_STACK_SIZE
	.align		4
.L_37:
        /*00e4*/ 	.byte	0x04, 0x12
        /*00e6*/ 	.short	(.L_39 - .L_38)
	.align		4
.L_38:
        /*00e8*/ 	.word	index@(_Z18sshift_mgpu_matrixPfPmS0_mmf)
        /*00ec*/ 	.word	0x00000000


	//----- nvinfo : EIATTR_MIN_STACK_SIZE
	.align		4
.L_39:
        /*00f0*/ 	.byte	0x04, 0x12
        /*00f2*/ 	.short	(.L_41 - .L_40)
	.align		4
.L_40:
        /*00f4*/ 	.word	index@(_Z13zshift_matrixP7double2id)
        /*00f8*/ 	.word	0x00000000


	//----- nvinfo : EIATTR_MIN_STACK_SIZE
	.align		4
.L_41:
        /*00fc*/ 	.byte	0x04, 0x12
        /*00fe*/ 	.short	(.L_43 - .L_42)
	.align		4
.L_42:
        /*0100*/ 	.word	index@(_Z13cshift_matrixP6float2if)
        /*0104*/ 	.word	0x00000000


	//----- nvinfo : EIATTR_MIN_STACK_SIZE
	.align		4
.L_43:
        /*0108*/ 	.byte	0x04, 0x12
        /*010a*/ 	.short	(.L_45 - .L_44)
	.align		4
.L_44:
        /*010c*/ 	.word	index@(_Z13dshift_matrixPdid)
        /*0110*/ 	.word	0x00000000


	//----- nvinfo : EIATTR_MIN_STACK_SIZE
	.align		4
.L_45:
        /*0114*/ 	.byte	0x04, 0x12
        /*0116*/ 	.short	(.L_47 - .L_46)
	.align		4
.L_46:
        /*0118*/ 	.word	index@(_Z13sshift_matrixPfif)
        /*011c*/ 	.word	0x00000000
.L_47:


//--------------------- .nv.compat                --------------------------
	.section	.nv.compat,"",@"SHT_CUDA_COMPAT_INFO"
	.align	4
        /*0000*/ 	.byte	0x02, 0x09, 0x00, 0x00, 0x02, 0x02, 0x01, 0x00, 0x02, 0x05, 0x05, 0x00, 0x03, 0x07, 0x01, 0x01
        /*0010*/ 	.byte	0x02, 0x03, 0x00, 0x00, 0x02, 0x06, 0x01, 0x00, 0x04, 0x0b, 0x08, 0x00, 0x01, 0x00, 0x00, 0x00
        /*0020*/ 	.byte	0x00, 0x00, 0x00, 0x00


//--------------------- .nv.info._Z18zshift_mgpu_matrixP7double2PmS1_mmd --------------------------
	.section	.nv.info._Z18zshift_mgpu_matrixP7double2PmS1_mmd,"",@"SHT_CUDA_INFO"
	.sectionflags	@""
	.align	4


	//----- nvinfo : EIATTR_CUDA_API_VERSION
	.align		4
        /*0000*/ 	.byte	0x04, 0x37
        /*0002*/ 	.short	(.L_49 - .L_48)
.L_48:
        /*0004*/ 	.word	0x00000082


	//----- nvinfo : EIATTR_KPARAM_INFO
	.align		4
.L_49:
        /*0008*/ 	.byte	0x04, 0x17
        /*000a*/ 	.short	(.L_51 - .L_50)
.L_50:
        /*000c*/ 	.word	0x00000000
        /*0010*/ 	.short	0x0005
        /*0012*/ 	.short	0x0028
        /*0014*/ 	.byte	0x00, 0xf0, 0x21, 0x00


	//----- nvinfo : EIATTR_KPARAM_INFO
	.align		4
.L_51:
        /*0018*/ 	.byte	0x04, 0x17
        /*001a*/ 	.short	(.L_53 - .L_52)
.L_52:
        /*001c*/ 	.word	0x00000000
        /*0020*/ 	.short	0x0004
        /*0022*/ 	.short	0x0020
        /*0024*/ 	.byte	0x00, 0xf0, 0x21, 0x00


	//----- nvinfo : EIATTR_KPARAM_INFO
	.align		4
.L_53:
        /*0028*/ 	.byte	0x04, 0x17
        /*002a*/ 	.short	(.L_55 - .L_54)
.L_54:
        /*002c*/ 	.word	0x00000000
        /*0030*/ 	.short	0x0003
        /*0032*/ 	.short	0x0018
        /*0034*/ 	.byte	0x00, 0xf0, 0x21, 0x00


	//----- nvinfo : EIATTR_KPARAM_INFO
	.align		4
.L_55:
        /*0038*/ 	.byte	0x04, 0x17
        /*003a*/ 	.short	(.L_57 - .L_56)
.L_56:
        /*003c*/ 	.word	0x00000000
        /*0040*/ 	.short	0x0002
        /*0042*/ 	.short	0x0010
        /*0044*/ 	.byte	0x00, 0xf5, 0x21, 0x00


	//----- nvinfo : EIATTR_KPARAM_INFO
	.align		4
.L_57:
        /*0048*/ 	.byte	0x04, 0x17
        /*004a*/ 	.short	(.L_59 - .L_58)
.L_58:
        /*004c*/ 	.word	0x00000000
        /*0050*/ 	.short	0x0001
        /*0052*/ 	.short	0x0008
        /*0054*/ 	.byte	0x00, 0xf5, 0x21, 0x00


	//----- nvinfo : EIATTR_KPARAM_INFO
	.align		4
.L_59:
        /*0058*/ 	.byte	0x04, 0x17
        /*005a*/ 	.short	(.L_61 - .L_60)
.L_60:
        /*005c*/ 	.word	0x00000000
        /*0060*/ 	.short	0x0000
        /*0062*/ 	.short	0x0000
        /*0064*/ 	.byte	0x00, 0xf5, 0x21, 0x00


	//----- nvinfo : EIATTR_SPARSE_MMA_MASK
	.align		4
.L_61:
        /*0068*/ 	.byte	0x03, 0x50
        /*006a*/ 	.short	0x0000


	//----- nvinfo : EIATTR_MAXREG_COUNT
	.align		4
        /*006c*/ 	.byte	0x03, 0x1b
        /*006e*/ 	.short	0x00ff


	//----- nvinfo : EIATTR_MERCURY_ISA_VERSION
	.align		4
        /*0070*/ 	.byte	0x03, 0x5f
        /*0072*/ 	.short	0x0101


	//----- nvinfo : EIATTR_VRC_CTA_INIT_COUNT
	.align		4
        /*0074*/ 	.byte	0x02, 0x4a
	.zero		1
	.zero		1


	//----- nvinfo : EIATTR_EXIT_INSTR_OFFSETS
	.align		4
        /*0078*/ 	.byte	0x04, 0x1c
        /*007a*/ 	.short	(.L_63 - .L_62)


	//   ....[0]....
.L_62:
        /*007c*/ 	.word	0x00000090


	//   ....[1]....
        /*0080*/ 	.word	0x00000200


	//----- nvinfo : EIATTR_CBANK_PARAM_SIZE
	.align		4
.L_63:
        /*0084*/ 	.byte	0x03, 0x19
        /*0086*/ 	.short	0x0030


	//----- nvinfo : EIATTR_PARAM_CBANK
	.align		4
        /*0088*/ 	.byte	0x04, 0x0a
        /*008a*/ 	.short	(.L_65 - .L_64)
	.align		4
.L_64:
        /*008c*/ 	.word	index@(.nv.constant0._Z18zshift_mgpu_matrixP7double2PmS1_mmd)
        /*0090*/ 	.short	0x0380
        /*0092*/ 	.short	0x0030


	//----- nvinfo : EIATTR_SW_WAR
	.align		4
.L_65:
        /*0094*/ 	.byte	0x04, 0x36
        /*0096*/ 	.short	(.L_67 - .L_66)
.L_66:
        /*0098*/ 	.word	0x00000008
.L_67:


//--------------------- .nv.info._Z18cshift_mgpu_matrixP6float2PmS1_mmf --------------------------
	.section	.nv.info._Z18cshift_mgpu_matrixP6float2PmS1_mmf,"",@"SHT_CUDA_INFO"
	.sectionflags	@""
	.align	4


	//----- nvinfo : EIATTR_CUDA_API_VERSION
	.align		4
        /*0000*/ 	.byte	0x04, 0x37
        /*0002*/ 	.short	(.L_69 - .L_68)
.L_68:
        /*0004*/ 	.word	0x00000082


	//----- nvinfo : EIATTR_KPARAM_INFO
	.align		4
.L_69:
        /*0008*/ 	.byte	0x04, 0x17
        /*000a*/ 	.short	(.L_71 - .L_70)
.L_70:
        /*000c*/ 	.word	0x00000000
        /*0010*/ 	.short	0x0005
        /*0012*/ 	.short	0x0028
        /*0014*/ 	.byte	0x00, 0xf0, 0x11, 0x00


	//----- nvinfo : EIATTR_KPARAM_INFO
	.align		4
.L_71:
        /*0018*/ 	.byte	0x04, 0x17
        /*001a*/ 	.short	(.L_73 - .L_72)
.L_72:
        /*001c*/ 	.word	0x00000000
        /*0020*/ 	.short	0x0004
        /*0022*/ 	.short	0x0020
        /*0024*/ 	.byte	0x00, 0xf0, 0x21, 0x00


	//----- nvinfo : EIATTR_KPARAM_INFO
	.align		4
.L_73:
        /*0028*/ 	.byte	0x04, 0x17
        /*002a*/ 	.short	(.L_75 - .L_74)
.L_74:
        /*002c*/ 	.word	0x00000000
        /*0030*/ 	.short	0x0003
        /*0032*/ 	.short	0x0018
        /*0034*/ 	.byte	0x00, 0xf0, 0x21, 0x00


	//----- nvinfo : EIATTR_KPARAM_INFO
	.align		4
.L_75:
        /*0038*/ 	.byte	0x04, 0x17
        /*003a*/ 	.short	(.L_77 - .L_76)
.L_76:
        /*003c*/ 	.word	0x00000000
        /*0040*/ 	.short	0x0002
        /*0042*/ 	.short	0x0010
        /*0044*/ 	.byte	0x00, 0xf5, 0x21, 0x00


	//----- nvinfo : EIATTR_KPARAM_INFO
	.align		4
.L_77:
        /*0048*/ 	.byte	0x04, 0x17
        /*004a*/ 	.short	(.L_79 - .L_78)
.L_78:
        /*004c*/ 	.word	0x00000000
        /*0050*/ 	.short	0x0001
        /*0052*/ 	.short	0x0008
        /*0054*/ 	.byte	0x00, 0xf5, 0x21, 0x00


	//----- nvinfo : EIATTR_KPARAM_INFO
	.align		4
.L_79:
        /*0058*/ 	.byte	0x04, 0x17
        /*005a*/ 	.short	(.L_81 - .L_80)
.L_80:
        /*005c*/ 	.word	0x00000000
        /*0060*/ 	.short	0x0000
        /*0062*/ 	.short	0x0000
        /*0064*/ 	.byte	0x00, 0xf5, 0x21, 0x00


	//----- nvinfo : EIATTR_SPARSE_MMA_MASK
	.align		4
.L_81:
        /*0068*/ 	.byte	0x03, 0x50
        /*006a*/ 	.short	0x0000


	//----- nvinfo : EIATTR_MAXREG_COUNT
	.align		4
        /*006c*/ 	.byte	0x03, 0x1b
        /*006e*/ 	.short	0x00ff


	//----- nvinfo : EIATTR_MERCURY_ISA_VERSION
	.align		4
        /*0070*/ 	.byte	0x03, 0x5f
        /*0072*/ 	.short	0x0101


	//----- nvinfo : EIATTR_VRC_CTA_INIT_COUNT
	.align		4
        /*0074*/ 	.byte	0x02, 0x4a
	.zero		1
	.zero		1


	//----- nvinfo : EIATTR_EXIT_INSTR_OFFSETS
	.align		4
        /*0078*/ 	.byte	0x04, 0x1c
        /*007a*/ 	.short	(.L_83 - .L_82)


	//   ....[0]....
.L_82:
        /*007c*/ 	.word	0x00000090


	//   ....[1]....
        /*0080*/ 	.word	0x00000200


	//----- nvinfo : EIATTR_CBANK_PARAM_SIZE
	.align		4
.L_83:
        /*0084*/ 	.byte	0x03, 0x19
        /*0086*/ 	.short	0x002c


	//----- nvinfo : EIATTR_PARAM_CBANK
	.align		4
        /*0088*/ 	.byte	0x04, 0x0a
        /*008a*/ 	.short	(.L_85 - .L_84)
	.align		4
.L_84:
        /*008c*/ 	.word	index@(.nv.constant0._Z18cshift_mgpu_matrixP6float2PmS1_mmf)
        /*0090*/ 	.short	0x0380
        /*0092*/ 	.short	0x002c


	//----- nvinfo : EIATTR_SW_WAR
	.align		4
.L_85:
        /*0094*/ 	.byte	0x04, 0x36
        /*0096*/ 	.short	(.L_87 - .L_86)
.L_86:
        /*0098*/ 	.word	0x00000008
.L_87:


//--------------------- .nv.info._Z18dshift_mgpu_matrixPdPmS0_mmd --------------------------
	.section	.nv.info._Z18dshift_mgpu_matrixPdPmS0_mmd,"",@"SHT_CUDA_INFO"
	.sectionflags	@""
	.align	4


	//----- nvinfo : EIATTR_CUDA_API_VERSION
	.align		4
        /*0000*/ 	.byte	0x04, 0x37
        /*0002*/ 	.short	(.L_89 - .L_88)
.L_88:
        /*0004*/ 	.word	0x00000082


	//----- nvinfo : EIATTR_KPARAM_INFO
	.align		4
.L_89:
        /*0008*/ 	.byte	0x04, 0x17
        /*000a*/ 	.short	(.L_91 - .L_90)
.L_90:
        /*000c*/ 	.word	0x00000000
        /*0010*/ 	.short	0x0005
        /*0012*/ 	.short	0x0028
        /*0014*/ 	.byte	0x00, 0xf0, 0x21, 0x00


	//----- nvinfo : EIATTR_KPARAM_INFO
	.align		4
.L_91:
        /*0018*/ 	.byte	0x04, 0x17
        /*001a*/ 	.short	(.L_93 - .L_92)
.L_92:
        /*001c*/ 	.word	0x00000000
        /*0020*/ 	.short	0x0004
        /*0022*/ 	.short	0x0020
        /*0024*/ 	.byte	0x00, 0xf0, 0x21, 0x00


	//----- nvinfo : EIATTR_KPARAM_INFO
	.align		4
.L_93:
        /*0028*/ 	.byte	0x04, 0x17
        /*002a*/ 	.short	(.L_95 - .L_94)
.L_94:
        /*002c*/ 	.word	0x00000000
        /*0030*/ 	.short	0x0003
        /*0032*/ 	.short	0x0018
        /*0034*/ 	.byte	0x00, 0xf0, 0x21, 0x00


	//----- nvinfo : EIATTR_KPARAM_INFO
	.align		4
.L_95:
        /*0038*/ 	.byte	0x04, 0x17
        /*003a*/ 	.short	(.L_97 - .L_96)
.L_96:
        /*003c*/ 	.word	0x00000000
        /*0040*/ 	.short	0x0002
        /*0042*/ 	.short	0x0010
        /*0044*/ 	.byte	0x00, 0xf5, 0x21, 0x00


	//----- nvinfo : EIATTR_KPARAM_INFO
	.align		4
.L_97:
        /*0048*/ 	.byte	0x04, 0x17
        /*004a*/ 	.short	(.L_99 - .L_98)
.L_98:
        /*004c*/ 	.word	0x00000000
        /*0050*/ 	.short	0x0001
        /*0052*/ 	.short	0x0008
        /*0054*/ 	.byte	0x00, 0xf5, 0x21, 0x00


	//----- nvinfo : EIATTR_KPARAM_INFO
	.align		4
.L_99:
        /*0058*/ 	.byte	0x04, 0x17
        /*005a*/ 	.short	(.L_101 - .L_100)
.L_100:
        /*005c*/ 	.word	0x00000000
        /*0060*/ 	.short	0x0000
        /*0062*/ 	.short	0x0000
        /*0064*/ 	.byte	0x00, 0xf5, 0x21, 0x00


	//----- nvinfo : EIATTR_SPARSE_MMA_MASK
	.align		4
.L_101:
        /*0068*/ 	.byte	0x03, 0x50
        /*006a*/ 	.short	0x0000


	//----- nvinfo : EIATTR_MAXREG_COUNT
	.align		4
        /*006c*/ 	.byte	0x03, 0x1b
        /*006e*/ 	.short	0x00ff


	//----- nvinfo : EIATTR_MERCURY_ISA_VERSION
	.align		4
        /*0070*/ 	.byte	0x03, 0x5f
        /*0072*/ 	.short	0x0101


	//----- nvinfo : EIATTR_VRC_CTA_INIT_COUNT
	.align		4
        /*0074*/ 	.byte	0x02, 0x4a
	.zero		1
	.zero		1


	//----- nvinfo : EIATTR_EXIT_INSTR_OFFSETS
	.align		4
        /*0078*/ 	.byte	0x04, 0x1c
        /*007a*/ 	.short	(.L_103 - .L_102)


	//   ....[0]....
.L_102:
        /*007c*/ 	.word	0x00000090


	//   ....[1]....
        /*0080*/ 	.word	0x00000200


	//----- nvinfo : EIATTR_CBANK_PARAM_SIZE
	.align		4
.L_103:
        /*0084*/ 	.byte	0x03, 0x19
        /*0086*/ 	.short	0x0030


	//----- nvinfo : EIATTR_PARAM_CBANK
	.align		4
        /*0088*/ 	.byte	0x04, 0x0a
        /*008a*/ 	.short	(.L_105 - .L_104)
	.align		4
.L_104:
        /*008c*/ 	.word	index@(.nv.constant0._Z18dshift_mgpu_matrixPdPmS0_mmd)
        /*0090*/ 	.short	0x0380
        /*0092*/ 	.short	0x0030


	//----- nvinfo : EIATTR_SW_WAR
	.align		4
.L_105:
        /*0094*/ 	.byte	0x04, 0x36
        /*0096*/ 	.short	(.L_107 - .L_106)
.L_106:
        /*0098*/ 	.word	0x00000008
.L_107:


//--------------------- .nv.info._Z18sshift_mgpu_matrixPfPmS0_mmf --------------------------
	.section	.nv.info._Z18sshift_mgpu_matrixPfPmS0_mmf,"",@"SHT_CUDA_INFO"
	.sectionflags	@""
	.align	4


	//----- nvinfo : EIATTR_CUDA_API_VERSION
	.align		4
        /*0000*/ 	.byte	0x04, 0x37
        /*0002*/ 	.short	(.L_109 - .L_108)
.L_108:
        /*0004*/ 	.word	0x00000082


	//----- nvinfo : EIATTR_KPARAM_INFO
	.align		4
.L_109:
        /*0008*/ 	.byte	0x04, 0x17
        /*000a*/ 	.short	(.L_111 - .L_110)
.L_110:
        /*000c*/ 	.word	0x00000000
        /*0010*/ 	.short	0x0005
        /*0012*/ 	.short	0x0028
        /*0014*/ 	.byte	0x00, 0xf0, 0x11, 0x00


	//----- nvinfo : EIATTR_KPARAM_INFO
	.align		4
.L_111:
        /*0018*/ 	.byte	0x04, 0x17
        /*001a*/ 	.short	(.L_113 - .L_112)
.L_112:
        /*001c*/ 	.word	0x00000000
        /*0020*/ 	.short	0x0004
        /*0022*/ 	.short	0x0020
        /*0024*/ 	.byte	0x00, 0xf0, 0x21, 0x00


	//----- nvinfo : EIATTR_KPARAM_INFO
	.align		4
.L_113:
        /*0028*/ 	.byte	0x04, 0x17
        /*002a*/ 	.short	(.L_115 - .L_114)
.L_114:
        /*002c*/ 	.word	0x00000000
        /*0030*/ 	.short	0x0003
        /*0032*/ 	.short	0x0018
        /*0034*/ 	.byte	0x00, 0xf0, 0x21, 0x00


	//----- nvinfo : EIATTR_KPARAM_INFO
	.align		4
.L_115:
        /*0038*/ 	.byte	0x04, 0x17
        /*003a*/ 	.short	(.L_117 - .L_116)
.L_116:
        /*003c*/ 	.word	0x00000000
        /*0040*/ 	.short	0x0002
        /*0042*/ 	.short	0x0010
        /*0044*/ 	.byte	0x00, 0xf5, 0x21, 0x00


	//----- nvinfo : EIATTR_KPARAM_INFO
	.align		4
.L_117:
        /*0048*/ 	.byte	0x04, 0x17
        /*004a*/ 	.short	(.L_119 - .L_118)
.L_118:
        /*004c*/ 	.word	0x00000000
        /*0050*/ 	.short	0x0001
        /*0052*/ 	.short	0x0008
        /*0054*/ 	.byte	0x00, 0xf5, 0x21, 0x00


	//----- nvinfo : EIATTR_KPARAM_INFO
	.align		4
.L_119:
        /*0058*/ 	.byte	0x04, 0x17
        /*005a*/ 	.short	(.L_121 - .L_120)
.L_120:
        /*005c*/ 	.word	0x00000000
        /*0060*/ 	.short	0x0000
        /*0062*/ 	.short	0x0000
        /*0064*/ 	.byte	0x00, 0xf5, 0x21, 0x00


	//----- nvinfo : EIATTR_SPARSE_MMA_MASK
	.align		4
.L_121:
        /*0068*/ 	.byte	0x03, 0x50
        /*006a*/ 	.short	0x0000


	//----- nvinfo : EIATTR_MAXREG_COUNT
	.align		4
        /*006c*/ 	.byte	0x03, 0x1b
        /*006e*/ 	.short	0x00ff


	//----- nvinfo : EIATTR_MERCURY_ISA_VERSION
	.align		4
        /*0070*/ 	.byte	0x03, 0x5f
        /*0072*/ 	.short	0x0101


	//----- nvinfo : EIATTR_VRC_CTA_INIT_COUNT
	.align		4
        /*0074*/ 	.byte	0x02, 0x4a
	.zero		1
	.zero		1


	//----- nvinfo : EIATTR_EXIT_INSTR_OFFSETS
	.align		4
        /*0078*/ 	.byte	0x04, 0x1c
        /*007a*/ 	.short	(.L_123 - .L_122)


	//   ....[0]....
.L_122:
        /*007c*/ 	.word	0x00000090


	//   ....[1]....
        /*0080*/ 	.word	0x00000200


	//----- nvinfo : EIATTR_CBANK_PARAM_SIZE
	.align		4
.L_123:
        /*0084*/ 	.byte	0x03, 0x19
        /*0086*/ 	.short	0x002c


	//----- nvinfo : EIATTR_PARAM_CBANK
	.align		4
        /*0088*/ 	.byte	0x04, 0x0a
        /*008a*/ 	.short	(.L_125 - .L_124)
	.align		4
.L_124:
        /*008c*/ 	.word	index@(.nv.constant0._Z18sshift_mgpu_matrixPfPmS0_mmf)
        /*0090*/ 	.short	0x0380
        /*0092*/ 	.short	0x002c


	//----- nvinfo : EIATTR_SW_WAR
	.align		4
.L_125:
        /*0094*/ 	.byte	0x04, 0x36
        /*0096*/ 	.short	(.L_127 - .L_126)
.L_126:
        /*0098*/ 	.word	0x00000008
.L_127:


//--------------------- .nv.info._Z13zshift_matrixP7double2id --------------------------
	.section	.nv.info._Z13zshift_matrixP7double2id,"",@"SHT_CUDA_INFO"
	.sectionflags	@""
	.align	4


	//----- nvinfo : EIATTR_CUDA_API_VERSION
	.align		4
        /*0000*/ 	.byte	0x04, 0x37
        /*0002*/ 	.short	(.L_129 - .L_128)
.L_128:
        /*0004*/ 	.word	0x00000082


	//----- nvinfo : EIATTR_KPARAM_INFO
	.align		4
.L_129:
        /*0008*/ 	.byte	0x04, 0x17
        /*000a*/ 	.short	(.L_131 - .L_130)
.L_130:
        /*000c*/ 	.word	0x00000000
        /*0010*/ 	.short	0x0002
        /*0012*/ 	.short	0x0010
        /*0014*/ 	.byte	0x00, 0xf0, 0x21, 0x00


	//----- nvinfo : EIATTR_KPARAM_INFO
	.align		4
.L_131:
        /*0018*/ 	.byte	0x04, 0x17
        /*001a*/ 	.short	(.L_133 - .L_132)
.L_132:
        /*001c*/ 	.word	0x00000000
        /*0020*/ 	.short	0x0001
        /*0022*/ 	.short	0x0008
        /*0024*/ 	.byte	0x00, 0xf0, 0x11, 0x00


	//----- nvinfo : EIATTR_KPARAM_INFO
	.align		4
.L_133:
        /*0028*/ 	.byte	0x04, 0x17
        /*002a*/ 	.short	(.L_135 - .L_134)
.L_134:
        /*002c*/ 	.word	0x00000000
        /*0030*/ 	.short	0x0000
        /*0032*/ 	.short	0x0000
        /*0034*/ 	.byte	0x00, 0xf5, 0x21, 0x00


	//----- nvinfo : EIATTR_SPARSE_MMA_MASK
	.align		4
.L_135:
        /*0038*/ 	.byte	0x03, 0x50
        /*003a*/ 	.short	0x0000


	//----- nvinfo : EIATTR_MAXREG_COUNT
	.align		4
        /*003c*/ 	.byte	0x03, 0x1b
        /*003e*/ 	.short	0x00ff


	//----- nvinfo : EIATTR_MERCURY_ISA_VERSION
	.align		4
        /*0040*/ 	.byte	0x03, 0x5f
        /*0042*/ 	.short	0x0101


	//----- nvinfo : EIATTR_VRC_CTA_INIT_COUNT
	.align		4
        /*0044*/ 	.byte	0x02, 0x4a
	.zero		1
	.zero		1


	//----- nvinfo : EIATTR_EXIT_INSTR_OFFSETS
	.align		4
        /*0048*/ 	.byte	0x04, 0x1c
        /*004a*/ 	.short	(.L_137 - .L_136)


	//   ....[0]....
.L_136:
        /*004c*/ 	.word	0x00000070


	//   ....[1]....
        /*0050*/ 	.word	0x00000100


	//----- nvinfo : EIATTR_CBANK_PARAM_SIZE
	.align		4
.L_137:
        /*0054*/ 	.byte	0x03, 0x19
        /*0056*/ 	.short	0x0018


	//----- nvinfo : EIATTR_PARAM_CBANK
	.align		4
        /*0058*/ 	.byte	0x04, 0x0a
        /*005a*/ 	.short	(.L_139 - .L_138)
	.align		4
.L_138:
        /*005c*/ 	.word	index@(.nv.constant0._Z13zshift_matrixP7double2id)
        /*0060*/ 	.short	0x0380
        /*0062*/ 	.short	0x0018


	//----- nvinfo : EIATTR_SW_WAR
	.align		4
.L_139:
        /*0064*/ 	.byte	0x04, 0x36
        /*0066*/ 	.short	(.L_141 - .L_140)
.L_140:
        /*0068*/ 	.word	0x00000008
.L_141:


//--------------------- .nv.info._Z13cshift_matrixP6float2if --------------------------
	.section	.nv.info._Z13cshift_matrixP6float2if,"",@"SHT_CUDA_INFO"
	.sectionflags	@""
	.align	4


	//----- nvinfo : EIATTR_CUDA_API_VERSION
	.align		4
        /*0000*/ 	.byte	0x04, 0x37
        /*0002*/ 	.short	(.L_143 - .L_142)
.L_142:
        /*0004*/ 	.word	0x00000082


	//----- nvinfo : EIATTR_KPARAM_INFO
	.align		4
.L_143:
        /*0008*/ 	.byte	0x04, 0x17
        /*000a*/ 	.short	(.L_145 - .L_144)
.L_144:
        /*000c*/ 	.word	0x00000000
        /*0010*/ 	.short	0x0002
        /*0012*/ 	.short	0x000c
        /*0014*/ 	.byte	0x00, 0xf0, 0x11, 0x00


	//----- nvinfo : EIATTR_KPARAM_INFO
	.align		4
.L_145:
        /*0018*/ 	.byte	0x04, 0x17
        /*001a*/ 	.short	(.L_147 - .L_146)
.L_146:
        /*001c*/ 	.word	0x00000000
        /*0020*/ 	.short	0x0001
        /*0022*/ 	.short	0x0008
        /*0024*/ 	.byte	0x00, 0xf0, 0x11, 0x00


	//----- nvinfo : EIATTR_KPARAM_INFO
	.align		4
.L_147:
        /*0028*/ 	.byte	0x04, 0x17
        /*002a*/ 	.short	(.L_149 - .L_148)
.L_148:
        /*002c*/ 	.word	0x00000000
        /*0030*/ 	.short	0x0000
        /*0032*/ 	.short	0x0000
        /*0034*/ 	.byte	0x00, 0xf5, 0x21, 0x00


	//----- nvinfo : EIATTR_SPARSE_MMA_MASK
	.align		4
.L_149:
        /*0038*/ 	.byte	0x03, 0x50
        /*003a*/ 	.short	0x0000


	//----- nvinfo : EIATTR_MAXREG_COUNT
	.align		4
        /*003c*/ 	.byte	0x03, 0x1b
        /*003e*/ 	.short	0x00ff


	//----- nvinfo : EIATTR_MERCURY_ISA_VERSION
	.align		4
        /*0040*/ 	.byte	0x03, 0x5f
        /*0042*/ 	.short	0x0101


	//----- nvinfo : EIATTR_VRC_CTA_INIT_COUNT
	.align		4
        /*0044*/ 	.byte	0x02, 0x4a
	.zero		1
	.zero		1


	//----- nvinfo : EIATTR_EXIT_INSTR_OFFSETS
	.align		4
        /*0048*/ 	.byte	0x04, 0x1c
        /*004a*/ 	.short	(.L_151 - .L_150)


	//   ....[0]....
.L_150:
        /*004c*/ 	.word	0x00000070


	//   ....[1]....
        /*0050*/ 	.word	0x00000100


	//----- nvinfo : EIATTR_CBANK_PARAM_SIZE
	.align		4
.L_151:
        /*0054*/ 	.byte	0x03, 0x19
        /*0056*/ 	.short	0x0010


	//----- nvinfo : EIATTR_PARAM_CBANK
	.align		4
        /*0058*/ 	.byte	0x04, 0x0a
        /*005a*/ 	.short	(.L_153 - .L_152)
	.align		4
.L_152:
        /*005c*/ 	.word	index@(.nv.constant0._Z13cshift_matrixP6float2if)
        /*0060*/ 	.short	0x0380
        /*0062*/ 	.short	0x0010


	//----- nvinfo : EIATTR_SW_WAR
	.align		4
.L_153:
        /*0064*/ 	.byte	0x04, 0x36
        /*0066*/ 	.short	(.L_155 - .L_154)
.L_154:
        /*0068*/ 	.word	0x00000008
.L_155:


//--------------------- .nv.info._Z13dshift_matrixPdid --------------------------
	.section	.nv.info._Z13dshift_matrixPdid,"",@"SHT_CUDA_INFO"
	.sectionflags	@""
	.align	4


	//----- nvinfo : EIATTR_CUDA_API_VERSION
	.align		4
        /*0000*/ 	.byte	0x04, 0x37
        /*0002*/ 	.short	(.L_157 - .L_156)
.L_156:
        /*0004*/ 	.word	0x00000082


	//----- nvinfo : EIATTR_KPARAM_INFO
	.align		4
.L_157:
        /*0008*/ 	.byte	0x04, 0x17
        /*000a*/ 	.short	(.L_159 - .L_158)
.L_158:
        /*000c*/ 	.word	0x00000000
        /*0010*/ 	.short	0x0002
        /*0012*/ 	.short	0x0010
        /*0014*/ 	.byte	0x00, 0xf0, 0x21, 0x00


	//----- nvinfo : EIATTR_KPARAM_INFO
	.align		4
.L_159:
        /*0018*/ 	.byte	0x04, 0x17
        /*001a*/ 	.short	(.L_161 - .L_160)
.L_160:
        /*001c*/ 	.word	0x00000000
        /*0020*/ 	.short	0x0001
        /*0022*/ 	.short	0x0008
        /*0024*/ 	.byte	0x00, 0xf0, 0x11, 0x00


	//----- nvinfo : EIATTR_KPARAM_INFO
	.align		4
.L_161:
        /*0028*/ 	.byte	0x04, 0x17
        /*002a*/ 	.short	(.L_163 - .L_162)
.L_162:
        /*002c*/ 	.word	0x00000000
        /*0030*/ 	.short	0x0000
        /*0032*/ 	.short	0x0000
        /*0034*/ 	.byte	0x00, 0xf5, 0x21, 0x00


	//----- nvinfo : EIATTR_SPARSE_MMA_MASK
	.align		4
.L_163:
        /*0038*/ 	.byte	0x03, 0x50
        /*003a*/ 	.short	0x0000


	//----- nvinfo : EIATTR_MAXREG_COUNT
	.align		4
        /*003c*/ 	.byte	0x03, 0x1b
        /*003e*/ 	.short	0x00ff


	//----- nvinfo : EIATTR_MERCURY_ISA_VERSION
	.align		4
        /*0040*/ 	.byte	0x03, 0x5f
        /*0042*/ 	.short	0x0101


	//----- nvinfo : EIATTR_VRC_CTA_INIT_COUNT
	.align		4
        /*0044*/ 	.byte	0x02, 0x4a
	.zero		1
	.zero		1


	//----- nvinfo : EIATTR_EXIT_INSTR_OFFSETS
	.align		4
        /*0048*/ 	.byte	0x04, 0x1c
        /*004a*/ 	.short	(.L_165 - .L_164)


	//   ....[0]....
.L_164:
        /*004c*/ 	.word	0x00000070


	//   ....[1]....
        /*0050*/ 	.word	0x00000100


	//----- nvinfo : EIATTR_CBANK_PARAM_SIZE
	.align		4
.L_165:
        /*0054*/ 	.byte	0x03, 0x19
        /*0056*/ 	.short	0x0018


	//----- nvinfo : EIATTR_PARAM_CBANK
	.align		4
        /*0058*/ 	.byte	0x04, 0x0a
        /*005a*/ 	.short	(.L_167 - .L_166)
	.align		4
.L_166:
        /*005c*/ 	.word	index@(.nv.constant0._Z13dshift_matrixPdid)
        /*0060*/ 	.short	0x0380
        /*0062*/ 	.short	0x0018


	//----- nvinfo : EIATTR_SW_WAR
	.align		4
.L_167:
        /*0064*/ 	.byte	0x04, 0x36
        /*0066*/ 	.short	(.L_169 - .L_168)
.L_168:
        /*0068*/ 	.word	0x00000008
.L_169:


//--------------------- .nv.info._Z13sshift_matrixPfif --------------------------
	.section	.nv.info._Z13sshift_matrixPfif,"",@"SHT_CUDA_INFO"
	.sectionflags	@""
	.align	4


	//----- nvinfo : EIATTR_CUDA_API_VERSION
	.align		4
        /*0000*/ 	.byte	0x04, 0x37
        /*0002*/ 	.short	(.L_171 - .L_170)
.L_170:
        /*0004*/ 	.word	0x00000082


	//----- nvinfo : EIATTR_KPARAM_INFO
	.align		4
.L_171:
        /*0008*/ 	.byte	0x04, 0x17
        /*000a*/ 	.short	(.L_173 - .L_172)
.L_172:
        /*000c*/ 	.word	0x00000000
        /*0010*/ 	.short	0x0002
        /*0012*/ 	.short	0x000c
        /*0014*/ 	.byte	0x00, 0xf0, 0x11, 0x00


	//----- nvinfo : EIATTR_KPARAM_INFO
	.align		4
.L_173:
        /*0018*/ 	.byte	0x04, 0x17
        /*001a*/ 	.short	(.L_175 - .L_174)
.L_174:
        /*001c*/ 	.word	0x00000000
        /*0020*/ 	.short	0x0001
        /*0022*/ 	.short	0x0008
        /*0024*/ 	.byte	0x00, 0xf0, 0x11, 0x00


	//----- nvinfo : EIATTR_KPARAM_INFO
	.align		4
.L_175:
        /*0028*/ 	.byte	0x04, 0x17
        /*002a*/ 	.short	(.L_177 - .L_176)
.L_176:
        /*002c*/ 	.word	0x00000000
        /*0030*/ 	.short	0x0000
        /*0032*/ 	.short	0x0000
        /*0034*/ 	.byte	0x00, 0xf5, 0x21, 0x00


	//----- nvinfo : EIATTR_SPARSE_MMA_MASK
	.align		4
.L_177:
        /*0038*/ 	.byte	0x03, 0x50
        /*003a*/ 	.short	0x0000


	//----- nvinfo : EIATTR_MAXREG_COUNT
	.align		4
        /*003c*/ 	.byte	0x03, 0x1b
        /*003e*/ 	.short	0x00ff


	//----- nvinfo : EIATTR_MERCURY_ISA_VERSION
	.align		4
        /*0040*/ 	.byte	0x03, 0x5f
        /*0042*/ 	.short	0x0101


	//----- nvinfo : EIATTR_VRC_CTA_INIT_COUNT
	.align		4
        /*0044*/ 	.byte	0x02, 0x4a
	.zero		1
	.zero		1


	//----- nvinfo : EIATTR_EXIT_INSTR_OFFSETS
	.align		4
        /*0048*/ 	.byte	0x04, 0x1c
        /*004a*/ 	.short	(.L_179 - .L_178)


	//   ....[0]....
.L_178:
        /*004c*/ 	.word	0x00000070


	//   ....[1]....
        /*0050*/ 	.word	0x00000100


	//----- nvinfo : EIATTR_CBANK_PARAM_SIZE
	.align		4
.L_179:
        /*0054*/ 	.byte	0x03, 0x19
        /*0056*/ 	.short	0x0010


	//----- nvinfo : EIATTR_PARAM_CBANK
	.align		4
        /*0058*/ 	.byte	0x04, 0x0a
        /*005a*/ 	.short	(.L_181 - .L_180)
	.align		4
.L_180:
        /*005c*/ 	.word	index@(.nv.constant0._Z13sshift_matrixPfif)
        /*0060*/ 	.short	0x0380
        /*0062*/ 	.short	0x0010


	//----- nvinfo : EIATTR_SW_WAR
	.align		4
.L_181:
        /*0064*/ 	.byte	0x04, 0x36
        /*0066*/ 	.short	(.L_183 - .L_182)
.L_182:
        /*0068*/ 	.word	0x00000008
.L_183:


//--------------------- .nv.callgraph             --------------------------
	.section	.nv.callgraph,"",@"SHT_CUDA_CALLGRAPH"
	.align	4
	.sectionentsize	8
	.align		4
        /*0000*/ 	.word	0x00000000
	.align		4
        /*0004*/ 	.word	0xffffffff
	.align		4
        /*0008*/ 	.word	0x00000000
	.align		4
        /*000c*/ 	.word	0xfffffffe
	.align		4
        /*0010*/ 	.word	0x00000000
	.align		4
        /*0014*/ 	.word	0xfffffffd
	.align		4
        /*0018*/ 	.word	0x00000000
	.align		4
        /*001c*/ 	.word	0xfffffffc


//--------------------- .text._Z18zshift_mgpu_matrixP7double2PmS1_mmd --------------------------
	.section	.text._Z18zshift_mgpu_matrixP7double2PmS1_mmd,"ax",@progbits
	.align	128
        .global         _Z18zshift_mgpu_matrixP7double2PmS1_mmd
        .type           _Z18zshift_mgpu_matrixP7double2PmS1_mmd,@function
        .size           _Z18zshift_mgpu_matrixP7double2PmS1_mmd,(.L_x_8 - _Z18zshift_mgpu_matrixP7double2PmS1_mmd)
        .other          _Z18zshift_mgpu_matrixP7double2PmS1_mmd,@"STO_CUDA_ENTRY STV_DEFAULT"
_Z18zshift_mgpu_matrixP7double2PmS1_mmd:
.text._Z18zshift_mgpu_matrixP7double2PmS1_mmd:
[----:B------:R-:W-:Y:S01]  /*0000*/  LDC R1, c[0x0][0x37c] ;  /* 0x0000df00ff017b82 */ /* 0x000fe20000000800 */
[----:B------:R-:W0:Y:S07]  /*0010*/  S2R R3, SR_TID.X ;  /* 0x0000000000037919 */ /* 0x000e2e0000002100 */
[----:B------:R-:W0:Y:S01]  /*0020*/  S2UR UR4, SR_CTAID.X ;  /* 0x00000000000479c3 */ /* 0x000e220000002500 */
[----:B------:R-:W1:Y:S07]  /*0030*/  LDCU.64 UR6, c[0x0][0x398] ;  /* 0x00007300ff0677ac */ /* 0x000e6e0008000a00 */
[----:B------:R-:W0:Y:S02]  /*0040*/  LDC R0, c[0x0][0x360] ;  /* 0x0000d800ff007b82 */ /* 0x000e240000000800 */
[----:B0-----:R-:W-:-:S05]  /*0050*/  IMAD R0, R0, UR4, R3 ;  /* 0x0000000400007c24 */ /* 0x001fca000f8e0203 */
[----:B-1----:R-:W-:Y:S02]  /*0060*/  ISETP.GE.U32.AND P0, PT, R0, UR6, PT ;  /* 0x0000000600007c0c */ /* 0x002fe4000bf06070 */
[----:B------:R-:W-:-:S04]  /*0070*/  SHF.R.S32.HI R3, RZ, 0x1f, R0 ;  /* 0x0000001fff037819 */ /* 0x000fc80000011400 */
[----:B------:R-:W-:-:S13]  /*0080*/  ISETP.GE.U32.AND.EX P0, PT, R3, UR7, PT, P0 ;  /* 0x0000000703007c0c */ /* 0x000fda000bf06100 */
[----:B------:R-:W-:Y:S05]  /*0090*/  @P0 EXIT ;  /* 0x000000000000094d */ /* 0x000fea0003800000 */
[----:B------:R-:W0:Y:S01]  /*00a0*/  LDCU.64 UR6, c[0x0][0x390] ;  /* 0x00007200ff0677ac */ /* 0x000e220008000a00 */
[C---:B------:R-:W-:Y:S01]  /*00b0*/  IMAD.SHL.U32 R8, R0.reuse, 0x8, RZ ;  /* 0x0000000800087824 */ /* 0x040fe200078e00ff */
[----:B------:R-:W-:Y:S01]  /*00c0*/  SHF.L.U64.HI R0, R0, 0x3, R3 ;  /* 0x0000000300007819 */ /* 0x000fe20000010203 */
[----:B------:R-:W1:Y:S01]  /*00d0*/  LDCU.128 UR8, c[0x0][0x380] ;  /* 0x00007000ff0877ac */ /* 0x000e620008000c00 */
[----:B------:R-:W2:Y:S02]  /*00e0*/  LDCU.64 UR4, c[0x0][0x358] ;  /* 0x00006b00ff0477ac */ /* 0x000ea40008000a00 */
[C---:B0-----:R-:W-:Y:S02]  /*00f0*/  IADD3 R6, P0, PT, R8.reuse, UR6, RZ ;  /* 0x0000000608067c10 */ /* 0x041fe4000ff1e0ff */
[----:B-1----:R-:W-:Y:S02]  /*0100*/  IADD3 R8, P1, PT, R8, UR10, RZ ;  /* 0x0000000a08087c10 */ /* 0x002fe4000ff3e0ff */
[C---:B------:R-:W-:Y:S01]  /*0110*/  IADD3.X R7, PT, PT, R0.reuse, UR7, RZ, P0, !PT ;  /* 0x0000000700077c10 */ /* 0x040fe200087fe4ff */
[----:B------:R-:W0:Y:S01]  /*0120*/  LDCU.64 UR6, c[0x0][0x3a0] ;  /* 0x00007400ff0677ac */ /* 0x000e220008000a00 */
[----:B------:R-:W-:-:S03]  /*0130*/  IADD3.X R9, PT, PT, R0, UR11, RZ, P1, !PT ;  /* 0x0000000b00097c10 */ /* 0x000fc60008ffe4ff */
[----:B--2---:R-:W0:Y:S04]  /*0140*/  LDG.E.64 R2, desc[UR4][R6.64] ;  /* 0x0000000406027981 */ /* 0x004e28000c1e1b00 */
[----:B------:R-:W2:Y:S01]  /*0150*/  LDG.E.64 R4, desc[UR4][R8.64] ;  /* 0x0000000408047981 */ /* 0x000ea2000c1e1b00 */
[----:B0-----:R-:W-:Y:S02]  /*0160*/  IMAD R3, R3, UR6, RZ ;  /* 0x0000000603037c24 */ /* 0x001fe4000f8e02ff */
[----:B--2---:R-:W-:-:S04]  /*0170*/  IMAD.WIDE.U32 R4, R2, UR6, R4 ;  /* 0x0000000602047c25 */ /* 0x004fc8000f8e0004 */
[----:B------:R-:W-:Y:S01]  /*0180*/  IMAD R3, R2, UR7, R3 ;  /* 0x0000000702037c24 */ /* 0x000fe2000f8e0203 */
[----:B------:R-:W-:Y:S01]  /*0190*/  LEA R2, P0, R4, UR8, 0x4 ;  /* 0x0000000804027c11 */ /* 0x000fe2000f8020ff */
[----:B------:R-:W0:Y:S02]  /*01a0*/  LDCU.64 UR6, c[0x0][0x3a8] ;  /* 0x00007500ff0677ac */ /* 0x000e240008000a00 */
[----:B------:R-:W-:-:S05]  /*01b0*/  IMAD.IADD R3, R5, 0x1, R3 ;  /* 0x0000000105037824 */ /* 0x000fca00078e0203 */
[----:B------:R-:W-:-:S05]  /*01c0*/  LEA.HI.X R3, R4, UR9, R3, 0x4, P0 ;  /* 0x0000000904037c11 */ /* 0x000fca00080f2403 */
[----:B------:R-:W0:Y:S02]  /*01d0*/  LDG.E.64 R4, desc[UR4][R2.64] ;  /* 0x0000000402047981 */ /* 0x000e24000c1e1b00 */
[----:B0-----:R-:W-:-:S07]  /*01e0*/  DADD R4, R4, UR6 ;  /* 0x0000000604047e29 */ /* 0x001fce0008000000 */
[----:B------:R-:W-:Y:S01]  /*01f0*/  STG.E.64 desc[UR4][R2.64], R4 ;  /* 0x0000000402007986 */ /* 0x000fe2000c101b04 */
[----:B------:R-:W-:Y:S05]  /*0200*/  EXIT ;  /* 0x000000000000794d */ /* 0x000fea0003800000 */
.L_x_0:
[----:B------:R-:W-:-:S00]  /*0210*/  BRA `(.L_x_0) ;  /* 0xfffffffc00fc7947 */ /* 0x000fc0000383ffff */
[----:B------:R-:W-:-:S00]  /*0220*/  NOP ;  /* 0x0000000000007918 */ /* 0x000fc00000000000 */
        /* <DEDUP_REMOVED lines=13> */
.L_x_8:


//--------------------- .text._Z18cshift_mgpu_matrixP6float2PmS1_mmf --------------------------
	.section	.text._Z18cshift_mgpu_matrixP6float2PmS1_mmf,"ax",@progbits
	.align	128
        .global         _Z18cshift_mgpu_matrixP6float2PmS1_mmf
        .type           _Z18cshift_mgpu_matrixP6float2PmS1_mmf,@function
        .size           _Z18cshift_mgpu_matrixP6float2PmS1_mmf,(.L_x_9 - _Z18cshift_mgpu_matrixP6float2PmS1_mmf)
        .other          _Z18cshift_mgpu_matrixP6float2PmS1_mmf,@"STO_CUDA_ENTRY STV_DEFAULT"
_Z18cshift_mgpu_matrixP6float2PmS1_mmf:
.text._Z18cshift_mgpu_matrixP6float2PmS1_mmf:
        /* <DEDUP_REMOVED lines=23> */
[C---:B--2---:R-:W-:Y:S01]  /*0170*/  IMAD.WIDE.U32 R8, R2.reuse, UR6, R4 ;  /* 0x0000000602087c25 */ /* 0x044fe2000f8e0004 */
[----:B------:R-:W0:Y:S03]  /*0180*/  LDCU UR6, c[0x0][0x3a8] ;  /* 0x00007500ff0677ac */ /* 0x000e260008000800 */
[----:B------:R-:W-:Y:S01]  /*0190*/  IMAD R3, R2, UR7, R3 ;  /* 0x0000000702037c24 */ /* 0x000fe2000f8e0203 */
[----:B------:R-:W-:-:S03]  /*01a0*/  LEA R2, P0, R8, UR8, 0x3 ;  /* 0x0000000808027c11 */ /* 0x000fc6000f8018ff */
[----:B------:R-:W-:-:S05]  /*01b0*/  IMAD.IADD R3, R9, 0x1, R3 ;  /* 0x0000000109037824 */ /* 0x000fca00078e0203 */
[----:B------:R-:W-:-:S05]  /*01c0*/  LEA.HI.X R3, R8, UR9, R3, 0x3, P0 ;  /* 0x0000000908037c11 */ /* 0x000fca00080f1c03 */
[----:B------:R-:W0:Y:S02]  /*01d0*/  LDG.E R0, desc[UR4][R2.64] ;  /* 0x0000000402007981 */ /* 0x000e24000c1e1900 */
[----:B0-----:R-:W-:-:S05]  /*01e0*/  FADD R7, R0, UR6 ;  /* 0x0000000600077e21 */ /* 0x001fca0008000000 */
[----:B------:R-:W-:Y:S01]  /*01f0*/  STG.E desc[UR4][R2.64], R7 ;  /* 0x0000000702007986 */ /* 0x000fe2000c101904 */
[----:B------:R-:W-:Y:S05]  /*0200*/  EXIT ;  /* 0x000000000000794d */ /* 0x000fea0003800000 */
.L_x_1:
        /* <DEDUP_REMOVED lines=15> */
.L_x_9:


//--------------------- .text._Z18dshift_mgpu_matrixPdPmS0_mmd --------------------------
	.section	.text._Z18dshift_mgpu_matrixPdPmS0_mmd,"ax",@progbits
	.align	128
        .global         _Z18dshift_mgpu_matrixPdPmS0_mmd
        .type           _Z18dshift_mgpu_matrixPdPmS0_mmd,@function
        .size           _Z18dshift_mgpu_matrixPdPmS0_mmd,(.L_x_10 - _Z18dshift_mgpu_matrixPdPmS0_mmd)
        .other          _Z18dshift_mgpu_matrixPdPmS0_mmd,@"STO_CUDA_ENTRY STV_DEFAULT"
_Z18dshift_mgpu_matrixPdPmS0_mmd:
.text._Z18dshift_mgpu_matrixPdPmS0_mmd:
        /* <DEDUP_REMOVED lines=33> */
.L_x_2:
        /* <DEDUP_REMOVED lines=15> */
.L_x_10:


//--------------------- .text._Z18sshift_mgpu_matrixPfPmS0_mmf --------------------------
	.section	.text._Z18sshift_mgpu_matrixPfPmS0_mmf,"ax",@progbits
	.align	128
        .global         _Z18sshift_mgpu_matrixPfPmS0_mmf
        .type           _Z18sshift_mgpu_matrixPfPmS0_mmf,@function
        .size           _Z18sshift_mgpu_matrixPfPmS0_mmf,(.L_x_11 - _Z18sshift_mgpu_matrixPfPmS0_mmf)
        .other          _Z18sshift_mgpu_matrixPfPmS0_mmf,@"STO_CUDA_ENTRY STV_DEFAULT"
_Z18sshift_mgpu_matrixPfPmS0_mmf:
.text._Z18sshift_mgpu_matrixPfPmS0_mmf:
        /* <DEDUP_REMOVED lines=33> */
.L_x_3:
        /* <DEDUP_REMOVED lines=15> */
.L_x_11:


//--------------------- .text._Z13zshift_matrixP7double2id --------------------------
	.section	.text._Z13zshift_matrixP7double2id,"ax",@progbits
	.align	128
        .global         _Z13zshift_matrixP7double2id
        .type           _Z13zshift_matrixP7double2id,@function
        .size           _Z13zshift_matrixP7double2id,(.L_x_12 - _Z13zshift_matrixP7double2id)
        .other          _Z13zshift_matrixP7double2id,@"STO_CUDA_ENTRY STV_DEFAULT"
_Z13zshift_matrixP7double2id:
.text._Z13zshift_matrixP7double2id:
[----:B------:R-:W-:Y:S01]  /*0000*/  LDC R1, c[0x0][0x37c] ;  /* 0x0000df00ff017b82 */ /* 0x000fe20000000800 */
[----:B------:R-:W0:Y:S07]  /*0010*/  S2R R3, SR_TID.X ;  /* 0x0000000000037919 */ /* 0x000e2e0000002100 */
[----:B------:R-:W0:Y:S01]  /*0020*/  S2UR UR4, SR_CTAID.X ;  /* 0x00000000000479c3 */ /* 0x000e220000002500 */
[----:B------:R-:W1:Y:S07]  /*0030*/  LDCU UR6, c[0x0][0x388] ;  /* 0x00007100ff0677ac */ /* 0x000e6e0008000800 */
[----:B------:R-:W0:Y:S02]  /*0040*/  LDC R0, c[0x0][0x360] ;  /* 0x0000d800ff007b82 */ /* 0x000e240000000800 */
[----:B0-----:R-:W-:-:S05]  /*0050*/  IMAD R0, R0, UR4, R3 ;  /* 0x0000000400007c24 */ /* 0x001fca000f8e0203 */
[----:B-1----:R-:W-:-:S13]  /*0060*/  ISETP.GE.AND P0, PT, R0, UR6, PT ;  /* 0x0000000600007c0c */ /* 0x002fda000bf06270 */
[----:B------:R-:W-:Y:S05]  /*0070*/  @P0 EXIT ;  /* 0x000000000000094d */ /* 0x000fea0003800000 */
[----:B------:R-:W0:Y:S01]  /*0080*/  LDC.64 R2, c[0x0][0x380] ;  /* 0x0000e000ff027b82 */ /* 0x000e220000000a00 */
[----:B------:R-:W1:Y:S01]  /*0090*/  LDCU.64 UR4, c[0x0][0x358] ;  /* 0x00006b00ff0477ac */ /* 0x000e620008000a00 */
[----:B------:R-:W-:Y:S01]  /*00a0*/  IMAD R5, R0, UR6, R0 ;  /* 0x0000000600057c24 */ /* 0x000fe2000f8e0200 */
[----:B------:R-:W2:Y:S03]  /*00b0*/  LDCU.64 UR8, c[0x0][0x390] ;  /* 0x00007200ff0877ac */ /* 0x000ea60008000a00 */
[----:B0-----:R-:W-:-:S05]  /*00c0*/  IMAD.WIDE R2, R5, 0x10, R2 ;  /* 0x0000001005027825 */ /* 0x001fca00078e0202 */
[----:B-1----:R-:W2:Y:S02]  /*00d0*/  LDG.E.64 R4, desc[UR4][R2.64] ;  /* 0x0000000402047981 */ /* 0x002ea4000c1e1b00 */
[----:B--2---:R-:W-:-:S07]  /*00e0*/  DADD R4, R4, UR8 ;  /* 0x0000000804047e29 */ /* 0x004fce0008000000 */
[----:B------:R-:W-:Y:S01]  /*00f0*/  STG.E.64 desc[UR4][R2.64], R4 ;  /* 0x0000000402007986 */ /* 0x000fe2000c101b04 */
[----:B------:R-:W-:Y:S05]  /*0100*/  EXIT ;  /* 0x000000000000794d */ /* 0x000fea0003800000 */
.L_x_4:
        /* <DEDUP_REMOVED lines=15> */
.L_x_12:


//--------------------- .text._Z13cshift_matrixP6float2if --------------------------
	.section	.text._Z13cshift_matrixP6float2if,"ax",@progbits
	.align	128
        .global         _Z13cshift_matrixP6float2if
        .type           _Z13cshift_matrixP6float2if,@function
        .size           _Z13cshift_matrixP6float2if,(.L_x_13 - _Z13cshift_matrixP6float2if)
        .other          _Z13cshift_matrixP6float2if,@"STO_CUDA_ENTRY STV_DEFAULT"
_Z13cshift_matrixP6float2if:
.text._Z13cshift_matrixP6float2if:
        /* <DEDUP_REMOVED lines=11> */
[----:B------:R-:W2:Y:S03]  /*00b0*/  LDCU UR7, c[0x0][0x38c] ;  /* 0x00007180ff0777ac */ /* 0x000ea60008000800 */
[----:B0-----:R-:W-:-:S05]  /*00c0*/  IMAD.WIDE R2, R5, 0x8, R2 ;  /* 0x0000000805027825 */ /* 0x001fca00078e0202 */
[----:B-1----:R-:W2:Y:S02]  /*00d0*/  LDG.E R0, desc[UR4][R2.64] ;  /* 0x0000000402007981 */ /* 0x002ea4000c1e1900 */
[----:B--2---:R-:W-:-:S05]  /*00e0*/  FADD R5, R0, UR7 ;  /* 0x0000000700057e21 */ /* 0x004fca0008000000 */
[----:B------:R-:W-:Y:S01]  /*00f0*/  STG.E desc[UR4][R2.64], R5 ;  /* 0x0000000502007986 */ /* 0x000fe2000c101904 */
[----:B------:R-:W-:Y:S05]  /*0100*/  EXIT ;  /* 0x000000000000794d */ /* 0x000fea0003800000 */
.L_x_5:
        /* <DEDUP_REMOVED lines=15> */
.L_x_13:


//--------------------- .text._Z13dshift_matrixPdid --------------------------
	.section	.text._Z13dshift_matrixPdid,"ax",@progbits
	.align	128
        .global         _Z13dshift_matrixPdid
        .type           _Z13dshift_matrixPdid,@function
        .size           _Z13dshift_matrixPdid,(.L_x_14 - _Z13dshift_matrixPdid)
        .other          _Z13dshift_matrixPdid,@"STO_CUDA_ENTRY STV_DEFAULT"
_Z13dshift_matrixPdid:
.text._Z13dshift_matrixPdid:
        /* <DEDUP_REMOVED lines=17> */
.L_x_6:
        /* <DEDUP_REMOVED lines=15> */
.L_x_14:


//--------------------- .text._Z13sshift_matrixPfif --------------------------
	.section	.text._Z13sshift_matrixPfif,"ax",@progbits
	.align	128
        .global         _Z13sshift_matrixPfif
        .type           _Z13sshift_matrixPfif,@function
        .size           _Z13sshift_matrixPfif,(.L_x_15 - _Z13sshift_matrixPfif)
        .other          _Z13sshift_matrixPfif,@"STO_CUDA_ENTRY STV_DEFAULT"
_Z13sshift_matrixPfif:
.text._Z13sshift_matrixPfif:
        /* <DEDUP_REMOVED lines=17> */
.L_x_7:
        /* <DEDUP_REMOVED lines=15> */
.L_x_15:


//--------------------- .nv.shared.reserved.0     --------------------------
	.section	.nv.shared.reserved.0,"aw",@nobits
	.weak		__nv_reservedSMEM_offset_0_alias
	.size		__nv_reservedSMEM_offset_0_alias, 0, 64
	.other		__nv_reservedSMEM_offset_0_alias,@"STO_CUDA_RESERVED_SHARED STV_DEFAULT"
__nv_reservedSMEM_offset_0_alias:
	.zero		0
	.zero		64


//--------------------- .nv.constant0._Z18zshift_mgpu_matrixP7double2PmS1_mmd --------------------------
	.section	.nv.constant0._Z18zshift_mgpu_matrixP7double2PmS1_mmd,"a",@progbits
	.sectionflags	@""
	.align	4
.nv.constant0._Z18zshift_mgpu_matrixP7double2PmS1_mmd:
	.zero		944


//--------------------- .nv.constant0._Z18cshift_mgpu_matrixP6float2PmS1_mmf --------------------------
	.section	.nv.constant0._Z18cshift_mgpu_matrixP6float2PmS1_mmf,"a",@progbits
	.sectionflags	@""
	.align	4
.nv.constant0._Z18cshift_mgpu_matrixP6float2PmS1_mmf:
	.zero		940


//--------------------- .nv.constant0._Z18dshift_mgpu_matrixPdPmS0_mmd --------------------------
	.section	.nv.constant0._Z18dshift_mgpu_matrixPdPmS0_mmd,"a",@progbits
	.sectionflags	@""
	.align	4
.nv.constant0._Z18dshift_mgpu_matrixPdPmS0_mmd:
	.zero		944


//--------------------- .nv.constant0._Z18sshift_mgpu_matrixPfPmS0_mmf --------------------------
	.section	.nv.constant0._Z18sshift_mgpu_matrixPfPmS0_mmf,"a",@progbits
	.sectionflags	@""
	.align	4
.nv.constant0._Z18sshift_mgpu_matrixPfPmS0_mmf:
	.zero		940


//--------------------- .nv.constant0._Z13zshift_matrixP7double2id --------------------------
	.section	.nv.constant0._Z13zshift_matrixP7double2id,"a",@progbits
	.sectionflags	@""
	.align	4
.nv.constant0._Z13zshift_matrixP7double2id:
	.zero		920


//--------------------- .nv.constant0._Z13cshift_matrixP6float2if --------------------------
	.section	.nv.constant0._Z13cshift_matrixP6float2if,"a",@progbits
	.sectionflags	@""
	.align	4
.nv.constant0._Z13cshift_matrixP6float2if:
	.zero		912


//--------------------- .nv.constant0._Z13dshift_matrixPdid --------------------------
	.section	.nv.constant0._Z13dshift_matrixPdid,"a",@progbits
	.sectionflags	@""
	.align	4
.nv.constant0._Z13dshift_matrixPdid:
	.zero		920


//--------------------- .nv.constant0._Z13sshift_matrixPfif --------------------------
	.section	.nv.constant0._Z13sshift_matrixPfif,"a",@progbits
	.sectionflags	@""
	.align	4
.nv.constant0._Z13sshift_matrixPfif:
	.zero		912


//--------------------- SYMBOLS --------------------------

	.type		.nv.reservedSmem.offset0,@object
	.size		.nv.reservedSmem.offset0,0x4
